//
// Generated by NVIDIA NVVM Compiler
//
// Compiler Build ID: CL-36424714
// Cuda compilation tools, release 13.0, V13.0.88
// Based on NVVM 20.0.0
//

.version 9.0
.target sm_100
.address_size 64

	// .globl	_Z14keccak__offsetPhm
.const .align 8 .b8 RC[192] = {1, 0, 0, 0, 0, 0, 0, 0, 130, 128, 0, 0, 0, 0, 0, 0, 138, 128, 0, 0, 0, 0, 0, 128, 0, 128, 0, 128, 0, 0, 0, 128, 139, 128, 0, 0, 0, 0, 0, 0, 1, 0, 0, 128, 0, 0, 0, 0, 129, 128, 0, 128, 0, 0, 0, 128, 9, 128, 0, 0, 0, 0, 0, 128, 138, 0, 0, 0, 0, 0, 0, 0, 136, 0, 0, 0, 0, 0, 0, 0, 9, 128, 0, 128, 0, 0, 0, 0, 10, 0, 0, 128, 0, 0, 0, 0, 139, 128, 0, 128, 0, 0, 0, 0, 139, 0, 0, 0, 0, 0, 0, 128, 137, 128, 0, 0, 0, 0, 0, 128, 3, 128, 0, 0, 0, 0, 0, 128, 2, 128, 0, 0, 0, 0, 0, 128, 128, 0, 0, 0, 0, 0, 0, 128, 10, 128, 0, 0, 0, 0, 0, 0, 10, 0, 0, 128, 0, 0, 0, 128, 129, 128, 0, 128, 0, 0, 0, 128, 128, 128, 0, 0, 0, 0, 0, 128, 1, 0, 0, 128, 0, 0, 0, 0, 8, 128, 0, 128, 0, 0, 0, 128};
.const .align 4 .b8 r[96] = {1, 0, 0, 0, 3, 0, 0, 0, 6, 0, 0, 0, 10, 0, 0, 0, 15, 0, 0, 0, 21, 0, 0, 0, 28, 0, 0, 0, 36, 0, 0, 0, 45, 0, 0, 0, 55, 0, 0, 0, 2, 0, 0, 0, 14, 0, 0, 0, 27, 0, 0, 0, 41, 0, 0, 0, 56, 0, 0, 0, 8, 0, 0, 0, 25, 0, 0, 0, 43, 0, 0, 0, 62, 0, 0, 0, 18, 0, 0, 0, 39, 0, 0, 0, 61, 0, 0, 0, 20, 0, 0, 0, 44};
.const .align 4 .b8 piln[96] = {10, 0, 0, 0, 7, 0, 0, 0, 11, 0, 0, 0, 17, 0, 0, 0, 18, 0, 0, 0, 3, 0, 0, 0, 5, 0, 0, 0, 16, 0, 0, 0, 8, 0, 0, 0, 21, 0, 0, 0, 24, 0, 0, 0, 4, 0, 0, 0, 15, 0, 0, 0, 23, 0, 0, 0, 19, 0, 0, 0, 13, 0, 0, 0, 12, 0, 0, 0, 2, 0, 0, 0, 20, 0, 0, 0, 14, 0, 0, 0, 22, 0, 0, 0, 9, 0, 0, 0, 6, 0, 0, 0, 1};

.visible .entry _Z14keccak__offsetPhm(
	.param .u64 .ptr .align 1 _Z14keccak__offsetPhm_param_0,
	.param .u64 _Z14keccak__offsetPhm_param_1
)
{
	.reg .pred 	%p<3>;
	.reg .b32 	%r<9>;
	.reg .b64 	%rd<3>;

	ld.param.u64 	%rd1, [_Z14keccak__offsetPhm_param_1];
	mov.u32 	%r3, %ctaid.x;
	mov.u32 	%r4, %tid.x;
	mul.lo.s32 	%r5, %r4, 10;
	mad.lo.s32 	%r6, %r3, 5120, %r5;
	cvt.u64.u32 	%rd2, %r6;
	setp.le.u64 	%p1, %rd1, %rd2;
	@%p1 bra 	$L__BB0_4;
	mov.b32 	%r8, 0;
$L__BB0_2:
	add.s32 	%r8, %r8, 1;
	setp.ne.s32 	%p2, %r8, 24;
	@%p2 bra 	$L__BB0_2;
	bar.sync 	0;
$L__BB0_4:
	ret;

}
	// .globl	_Z8GPU_initv
.visible .entry _Z8GPU_initv()
{


	ret;

}


// ===== COMPILED SASS (sm_100) =====

	.target	sm_100

	.elftype	@"ET_EXEC"


//--------------------- .note.nv.tkinfo           --------------------------
	.section	.note.nv.tkinfo,"",@"SHT_NOTE"
	.sectionflags	@"SHF_NOTE_NV_TKINFO"
	.tkinfo
        /*0018*/ 	.word	0x00000002
        /*0030*/ 	.string	""
        /*0030*/ 	.string	"ptxas"
        /*0030*/ 	.string	"Cuda compilation tools, release 13.0, V13.0.88"
        /*0030*/ 	.string	"Build cuda_13.0.r13.0/compiler.36424714_0"
        /*0030*/ 	.string	"-arch sm_100 -m 64 "



//--------------------- .note.nv.cuinfo           --------------------------
	.section	.note.nv.cuinfo,"",@"SHT_NOTE"
	.sectionflags	@"SHF_NOTE_NV_CUINFO"
        /*0018*/ 	.short	0x0002
        /*001a*/ 	.short	0x0064
        /*001c*/ 	.short	0x0082
	.zero		2


//--------------------- .nv.info                  --------------------------
	.section	.nv.info,"",@"SHT_CUDA_INFO"
	.align	4


	//----- nvinfo : EIATTR_REGCOUNT
	.align		4
        /*0000*/ 	.byte	0x04, 0x2f
        /*0002*/ 	.short	(.L_4 - .L_3)
	.align		4
.L_3:
        /*0004*/ 	.word	index@(_Z14keccak__offsetPhm)
        /*0008*/ 	.word	0x00000006


	//----- nvinfo : EIATTR_FRAME_SIZE
	.align		4
.L_4:
        /*000c*/ 	.byte	0x04, 0x11
        /*000e*/ 	.short	(.L_6 - .L_5)
	.align		4
.L_5:
        /*0010*/ 	.word	index@(_Z14keccak__offsetPhm)
        /*0014*/ 	.word	0x00000000


	//----- nvinfo : EIATTR_REGCOUNT
	.align		4
.L_6:
        /*0018*/ 	.byte	0x04, 0x2f
        /*001a*/ 	.short	(.L_8 - .L_7)
	.align		4
.L_7:
        /*001c*/ 	.word	index@(_Z8GPU_initv)
        /*0020*/ 	.word	0x00000004


	//----- nvinfo : EIATTR_FRAME_SIZE
	.align		4
.L_8:
        /*0024*/ 	.byte	0x04, 0x11
        /*0026*/ 	.short	(.L_10 - .L_9)
	.align		4
.L_9:
        /*0028*/ 	.word	index@(_Z8GPU_initv)
        /*002c*/ 	.word	0x00000000


	//----- nvinfo : EIATTR_MIN_STACK_SIZE
	.align		4
.L_10:
        /*0030*/ 	.byte	0x04, 0x12
        /*0032*/ 	.short	(.L_12 - .L_11)
	.align		4
.L_11:
        /*0034*/ 	.word	index@(_Z8GPU_initv)
        /*0038*/ 	.word	0x00000000


	//----- nvinfo : EIATTR_MIN_STACK_SIZE
	.align		4
.L_12:
        /*003c*/ 	.byte	0x04, 0x12
        /*003e*/ 	.short	(.L_14 - .L_13)
	.align		4
.L_13:
        /*0040*/ 	.word	index@(_Z14keccak__offsetPhm)
        /*0044*/ 	.word	0x00000000
.L_14:


//--------------------- .nv.compat                --------------------------
	.section	.nv.compat,"",@"SHT_CUDA_COMPAT_INFO"
	.align	4
        /*0000*/ 	.byte	0x02, 0x09, 0x00, 0x00, 0x02, 0x02, 0x01, 0x00, 0x02, 0x05, 0x05, 0x00, 0x03, 0x07, 0x01, 0x01
        /*0010*/ 	.byte	0x02, 0x03, 0x00, 0x00, 0x02, 0x06, 0x01, 0x00, 0x04, 0x0b, 0x08, 0x00, 0x09, 0x00, 0x00, 0x00
        /*0020*/ 	.byte	0x00, 0x00, 0x00, 0x00


//--------------------- .nv.info._Z8GPU_initv     --------------------------
	.section	.nv.info._Z8GPU_initv,"",@"SHT_CUDA_INFO"
	.sectionflags	@""
	.align	4


	//----- nvinfo : EIATTR_CUDA_API_VERSION
	.align		4
        /*0000*/ 	.byte	0x04, 0x37
        /*0002*/ 	.short	(.L_16 - .L_15)
.L_15:
        /*0004*/ 	.word	0x00000082


	//----- nvinfo : EIATTR_SPARSE_MMA_MASK
	.align		4
.L_16:
        /*0008*/ 	.byte	0x03, 0x50
        /*000a*/ 	.short	0x0000


	//----- nvinfo : EIATTR_MAXREG_COUNT
	.align		4
        /*000c*/ 	.byte	0x03, 0x1b
        /*000e*/ 	.short	0x00ff


	//----- nvinfo : EIATTR_MERCURY_ISA_VERSION
	.align		4
        /*0010*/ 	.byte	0x03, 0x5f
        /*0012*/ 	.short	0x0101


	//----- nvinfo : EIATTR_VRC_CTA_INIT_COUNT
	.align		4
        /*0014*/ 	.byte	0x02, 0x4a
	.zero		1
	.zero		1


	//----- nvinfo : EIATTR_EXIT_INSTR_OFFSETS
	.align		4
        /*0018*/ 	.byte	0x04, 0x1c
        /*001a*/ 	.short	(.L_18 - .L_17)


	//   ....[0]....
.L_17:
        /*001c*/ 	.word	0x00000010


	//----- nvinfo : EIATTR_SW_WAR
	.align		4
.L_18:
        /*0020*/ 	.byte	0x04, 0x36
        /*0022*/ 	.short	(.L_20 - .L_19)
.L_19:
        /*0024*/ 	.word	0x00000008
.L_20:


//--------------------- .nv.info._Z14keccak__offsetPhm --------------------------
	.section	.nv.info._Z14keccak__offsetPhm,"",@"SHT_CUDA_INFO"
	.sectionflags	@""
	.align	4


	//----- nvinfo : EIATTR_CUDA_API_VERSION
	.align		4
        /*0000*/ 	.byte	0x04, 0x37
        /*0002*/ 	.short	(.L_22 - .L_21)
.L_21:
        /*0004*/ 	.word	0x00000082


	//----- nvinfo : EIATTR_KPARAM_INFO
	.align		4
.L_22:
        /*0008*/ 	.byte	0x04, 0x17
        /*000a*/ 	.short	(.L_24 - .L_23)
.L_23:
        /*000c*/ 	.word	0x00000000
        /*0010*/ 	.short	0x0001
        /*0012*/ 	.short	0x0008
        /*0014*/ 	.byte	0x00, 0xf0, 0x21, 0x00


	//----- nvinfo : EIATTR_KPARAM_INFO
	.align		4
.L_24:
        /*0018*/ 	.byte	0x04, 0x17
        /*001a*/ 	.short	(.L_26 - .L_25)
.L_25:
        /*001c*/ 	.word	0x00000000
        /*0020*/ 	.short	0x0000
        /*0022*/ 	.short	0x0000
        /*0024*/ 	.byte	0x00, 0xf5, 0x21, 0x00


	//----- nvinfo : EIATTR_SPARSE_MMA_MASK
	.align		4
.L_26:
        /*0028*/ 	.byte	0x03, 0x50
        /*002a*/ 	.short	0x0000


	//----- nvinfo : EIATTR_MAXREG_COUNT
	.align		4
        /*002c*/ 	.byte	0x03, 0x1b
        /*002e*/ 	.short	0x00ff


	//----- nvinfo : EIATTR_NUM_BARRIERS
	.align		4
        /*0030*/ 	.byte	0x02, 0x4c
        /*0032*/ 	.byte	0x01
	.zero		1


	//----- nvinfo : EIATTR_MERCURY_ISA_VERSION
	.align		4
        /*0034*/ 	.byte	0x03, 0x5f
        /*0036*/ 	.short	0x0101


	//----- nvinfo : EIATTR_VRC_CTA_INIT_COUNT
	.align		4
        /*0038*/ 	.byte	0x02, 0x4a
	.zero		1
	.zero		1


	//----- nvinfo : EIATTR_EXIT_INSTR_OFFSETS
	.align		4
        /*003c*/ 	.byte	0x04, 0x1c
        /*003e*/ 	.short	(.L_28 - .L_27)


	//   ....[0]....
.L_27:
        /*0040*/ 	.word	0x00000080


	//   ....[1]....
        /*0044*/ 	.word	0x000000a0


	//----- nvinfo : EIATTR_CBANK_PARAM_SIZE
	.align		4
.L_28:
        /*0048*/ 	.byte	0x03, 0x19
        /*004a*/ 	.short	0x0010


	//----- nvinfo : EIATTR_PARAM_CBANK
	.align		4
        /*004c*/ 	.byte	0x04, 0x0a
        /*004e*/ 	.short	(.L_30 - .L_29)
	.align		4
.L_29:
        /*0050*/ 	.word	index@(.nv.constant0._Z14keccak__offsetPhm)
        /*0054*/ 	.short	0x0380
        /*0056*/ 	.short	0x0010


	//----- nvinfo : EIATTR_SW_WAR
	.align		4
.L_30:
        /*0058*/ 	.byte	0x04, 0x36
        /*005a*/ 	.short	(.L_32 - .L_31)
.L_31:
        /*005c*/ 	.word	0x00000008
.L_32:


//--------------------- .nv.callgraph             --------------------------
	.section	.nv.callgraph,"",@"SHT_CUDA_CALLGRAPH"
	.align	4
	.sectionentsize	8
	.align		4
        /*0000*/ 	.word	0x00000000
	.align		4
        /*0004*/ 	.word	0xffffffff
	.align		4
        /*0008*/ 	.word	0x00000000
	.align		4
        /*000c*/ 	.word	0xfffffffe
	.align		4
        /*0010*/ 	.word	0x00000000
	.align		4
        /*0014*/ 	.word	0xfffffffd
	.align		4
        /*0018*/ 	.word	0x00000000
	.align		4
        /*001c*/ 	.word	0xfffffffc


//--------------------- .nv.constant3             --------------------------
	.section	.nv.constant3,"a",@progbits
	.align	8
.nv.constant3:
	.type		RC,@object
	.size		RC,(r - RC)
RC:
        /*0000*/ 	.byte	0x01, 0x00, 0x00, 0x00, 0x00, 0x00, 0x00, 0x00, 0x82, 0x80, 0x00, 0x00, 0x00, 0x00, 0x00, 0x00
        /* <DEDUP_REMOVED lines=11> */
	.type		r,@object
	.size		r,(piln - r)
r:
        /*00c0*/ 	.byte	0x01, 0x00, 0x00, 0x00, 0x03, 0x00, 0x00, 0x00, 0x06, 0x00, 0x00, 0x00, 0x0a, 0x00, 0x00, 0x00
        /*00d0*/ 	.byte	0x0f, 0x00, 0x00, 0x00, 0x15, 0x00, 0x00, 0x00, 0x1c, 0x00, 0x00, 0x00, 0x24, 0x00, 0x00, 0x00
        /*00e0*/ 	.byte	0x2d, 0x00, 0x00, 0x00, 0x37, 0x00, 0x00, 0x00, 0x02, 0x00, 0x00, 0x00, 0x0e, 0x00, 0x00, 0x00
        /*00f0*/ 	.byte	0x1b, 0x00, 0x00, 0x00, 0x29, 0x00, 0x00, 0x00, 0x38, 0x00, 0x00, 0x00, 0x08, 0x00, 0x00, 0x00
        /*0100*/ 	.byte	0x19, 0x00, 0x00, 0x00, 0x2b, 0x00, 0x00, 0x00, 0x3e, 0x00, 0x00, 0x00, 0x12, 0x00, 0x00, 0x00
        /*0110*/ 	.byte	0x27, 0x00, 0x00, 0x00, 0x3d, 0x00, 0x00, 0x00, 0x14, 0x00, 0x00, 0x00, 0x2c, 0x00, 0x00, 0x00
	.type		piln,@object
	.size		piln,(.L_2 - piln)
piln:
        /*0120*/ 	.byte	0x0a, 0x00, 0x00, 0x00, 0x07, 0x00, 0x00, 0x00, 0x0b, 0x00, 0x00, 0x00, 0x11, 0x00, 0x00, 0x00
        /*0130*/ 	.byte	0x12, 0x00, 0x00, 0x00, 0x03, 0x00, 0x00, 0x00, 0x05, 0x00, 0x00, 0x00, 0x10, 0x00, 0x00, 0x00
        /*0140*/ 	.byte	0x08, 0x00, 0x00, 0x00, 0x15, 0x00, 0x00, 0x00, 0x18, 0x00, 0x00, 0x00, 0x04, 0x00, 0x00, 0x00
        /*0150*/ 	.byte	0x0f, 0x00, 0x00, 0x00, 0x17, 0x00, 0x00, 0x00, 0x13, 0x00, 0x00, 0x00, 0x0d, 0x00, 0x00, 0x00
        /*0160*/ 	.byte	0x0c, 0x00, 0x00, 0x00, 0x02, 0x00, 0x00, 0x00, 0x14, 0x00, 0x00, 0x00, 0x0e, 0x00, 0x00, 0x00
        /*0170*/ 	.byte	0x16, 0x00, 0x00, 0x00, 0x09, 0x00, 0x00, 0x00, 0x06, 0x00, 0x00, 0x00, 0x01, 0x00, 0x00, 0x00
.L_2:


//--------------------- .text._Z8GPU_initv        --------------------------
	.section	.text._Z8GPU_initv,"ax",@progbits
	.align	128
        .global         _Z8GPU_initv
        .type           _Z8GPU_initv,@function
        .size           _Z8GPU_initv,(.L_x_2 - _Z8GPU_initv)
        .other          _Z8GPU_initv,@"STO_CUDA_ENTRY STV_DEFAULT"
_Z8GPU_initv:
.text._Z8GPU_initv:
[----:B------:R-:W-:Y:S01]  /*0000*/  LDC R1, c[0x0][0x37c] ;  /* 0x0000df00ff017b82 */ /* 0x000fe20000000800 */
[----:B------:R-:W-:Y:S05]  /*0010*/  EXIT ;  /* 0x000000000000794d */ /* 0x000fea0003800000 */
.L_x_0:
[----:B------:R-:W-:-:S00]  /*0020*/  BRA `(.L_x_0) ;  /* 0xfffffffc00fc7947 */ /* 0x000fc0000383ffff */
[----:B------:R-:W-:-:S00]  /*0030*/  NOP ;  /* 0x0000000000007918 */ /* 0x000fc00000000000 */
        /* <DEDUP_REMOVED lines=12> */
.L_x_2:


//--------------------- .text._Z14keccak__offsetPhm --------------------------
	.section	.text._Z14keccak__offsetPhm,"ax",@progbits
	.align	128
        .global         _Z14keccak__offsetPhm
        .type           _Z14keccak__offsetPhm,@function
        .size           _Z14keccak__offsetPhm,(.L_x_3 - _Z14keccak__offsetPhm)
        .other          _Z14keccak__offsetPhm,@"STO_CUDA_ENTRY STV_DEFAULT"
_Z14keccak__offsetPhm:
.text._Z14keccak__offsetPhm:
[----:B------:R-:W-:Y:S01]  /*0000*/  LDC R1, c[0x0][0x37c] ;  /* 0x0000df00ff017b82 */ /* 0x000fe20000000800 */
[----:B------:R-:W0:Y:S01]  /*0010*/  S2R R0, SR_CTAID.X ;  /* 0x0000000000007919 */ /* 0x000e220000002500 */
[----:B------:R-:W1:Y:S01]  /*0020*/  LDCU.64 UR4, c[0x0][0x388] ;  /* 0x00007100ff0477ac */ /* 0x000e620008000a00 */
[----:B------:R-:W0:Y:S02]  /*0030*/  S2R R3, SR_TID.X ;  /* 0x0000000000037919 */ /* 0x000e240000002100 */
[----:B0-----:R-:W-:-:S05]  /*0040*/  LEA R0, R0, R3, 0x9 ;  /* 0x0000000300007211 */ /* 0x001fca00078e48ff */
[----:B------:R-:W-:-:S05]  /*0050*/  IMAD R0, R0, 0xa, RZ ;  /* 0x0000000a00007824 */ /* 0x000fca00078e02ff */
[----:B-1----:R-:W-:-:S04]  /*0060*/  ISETP.GE.U32.AND P0, PT, R0, UR4, PT ;  /* 0x0000000400007c0c */ /* 0x002fc8000bf06070 */
[----:B------:R-:W-:-:S13]  /*0070*/  ISETP.GE.U32.AND.EX P0, PT, RZ, UR5, PT, P0 ;  /* 0x00000005ff007c0c */ /* 0x000fda000bf06100 */
[----:B------:R-:W-:Y:S05]  /*0080*/  @P0 EXIT ;  /* 0x000000000000094d */ /* 0x000fea0003800000 */
[----:B------:R-:W-:Y:S06]  /*0090*/  BAR.SYNC.DEFER_BLOCKING 0x0 ;  /* 0x0000000000007b1d */ /* 0x000fec0000010000 */
[----:B------:R-:W-:Y:S05]  /*00a0*/  EXIT ;  /* 0x000000000000794d */ /* 0x000fea0003800000 */
.L_x_1:
        /* <DEDUP_REMOVED lines=13> */
.L_x_3:


//--------------------- .nv.shared.reserved.0     --------------------------
	.section	.nv.shared.reserved.0,"aw",@nobits
	.weak		__nv_reservedSMEM_offset_0_alias
	.size		__nv_reservedSMEM_offset_0_alias, 0, 64
	.other		__nv_reservedSMEM_offset_0_alias,@"STO_CUDA_RESERVED_SHARED STV_DEFAULT"
__nv_reservedSMEM_offset_0_alias:
	.zero		0
	.zero		64


//--------------------- .nv.constant0._Z8GPU_initv --------------------------
	.section	.nv.constant0._Z8GPU_initv,"a",@progbits
	.sectionflags	@""
	.align	4
.nv.constant0._Z8GPU_initv:
	.zero		896


//--------------------- .nv.constant0._Z14keccak__offsetPhm --------------------------
	.section	.nv.constant0._Z14keccak__offsetPhm,"a",@progbits
	.sectionflags	@""
	.align	4
.nv.constant0._Z14keccak__offsetPhm:
	.zero		912


//--------------------- SYMBOLS --------------------------

	.type		.nv.reservedSmem.offset0,@object
	.size		.nv.reservedSmem.offset0,0x4
